	.headerflags	@"EF_CUDA_TEXMODE_UNIFIED EF_CUDA_64BIT_ADDRESS EF_CUDA_ACCELERATORS EF_CUDA_SM90 EF_CUDA_VIRTUAL_SM(EF_CUDA_SM90)"
	.elftype	@"ET_EXEC"


//--------------------- .nv.info                  --------------------------
	.section	.nv.info,"",@"SHT_CUDA_INFO"
	.align	4


	//----- nvinfo : EIATTR_REGCOUNT
	.align		4
        /*0000*/ 	.byte	0x04, 0x2f
        /*0002*/ 	.short	(.L_3 - .L_2)
	.align		4
.L_2:
        /*0004*/ 	.word	index@(triton_poi_fused__native_batch_norm_legit_no_training_add_8)
        /*0008*/ 	.word	0x00000020


	//----- nvinfo : EIATTR_MIN_STACK_SIZE
	.align		4
.L_3:
        /*000c*/ 	.byte	0x04, 0x12
        /*000e*/ 	.short	(.L_5 - .L_4)
	.align		4
.L_4:
        /*0010*/ 	.word	index@(triton_poi_fused__native_batch_norm_legit_no_training_add_8)
        /*0014*/ 	.word	0x00000000


	//----- nvinfo : EIATTR_FRAME_SIZE
	.align		4
.L_5:
        /*0018*/ 	.byte	0x04, 0x11
        /*001a*/ 	.short	(.L_7 - .L_6)
	.align		4
.L_6:
        /*001c*/ 	.word	index@(triton_poi_fused__native_batch_norm_legit_no_training_add_8)
        /*0020*/ 	.word	0x00000000


	//----- nvinfo : EIATTR_MIN_STACK_SIZE
	.align		4
.L_7:
        /*0024*/ 	.byte	0x04, 0x12
        /*0026*/ 	.short	(.L_9 - .L_8)
	.align		4
.L_8:
        /*0028*/ 	.word	index@(triton_poi_fused__native_batch_norm_legit_no_training_add_8)
        /*002c*/ 	.word	0x00000000
.L_9:


//--------------------- .nv.info.triton_poi_fused__native_batch_norm_legit_no_training_add_8 --------------------------
	.section	.nv.info.triton_poi_fused__native_batch_norm_legit_no_training_add_8,"",@"SHT_CUDA_INFO"
	.sectionflags	@""
	.align	4


	//----- nvinfo : EIATTR_CUDA_API_VERSION
	.align		4
        /*0000*/ 	.byte	0x04, 0x37
        /*0002*/ 	.short	(.L_11 - .L_10)
.L_10:
        /*0004*/ 	.word	0x0000007c


	//----- nvinfo : EIATTR_KPARAM_INFO
	.align		4
.L_11:
        /*0008*/ 	.byte	0x04, 0x17
        /*000a*/ 	.short	(.L_13 - .L_12)
.L_12:
        /*000c*/ 	.word	0x00000000
        /*0010*/ 	.short	0x0008
        /*0012*/ 	.short	0x003c
        /*0014*/ 	.byte	0x00, 0xf0, 0x11, 0x00


	//----- nvinfo : EIATTR_KPARAM_INFO
	.align		4
.L_13:
        /*0018*/ 	.byte	0x04, 0x17
        /*001a*/ 	.short	(.L_15 - .L_14)
.L_14:
        /*001c*/ 	.word	0x00000000
        /*0020*/ 	.short	0x0007
        /*0022*/ 	.short	0x0038
        /*0024*/ 	.byte	0x00, 0xf0, 0x11, 0x00


	//----- nvinfo : EIATTR_KPARAM_INFO
	.align		4
.L_15:
        /*0028*/ 	.byte	0x04, 0x17
        /*002a*/ 	.short	(.L_17 - .L_16)
.L_16:
        /*002c*/ 	.word	0x00000000
        /*0030*/ 	.short	0x0006
        /*0032*/ 	.short	0x0030
        /*0034*/ 	.byte	0x00, 0xf4, 0x21, 0x00


	//----- nvinfo : EIATTR_KPARAM_INFO
	.align		4
.L_17:
        /*0038*/ 	.byte	0x04, 0x17
        /*003a*/ 	.short	(.L_19 - .L_18)
.L_18:
        /*003c*/ 	.word	0x00000000
        /*0040*/ 	.short	0x0005
        /*0042*/ 	.short	0x0028
        /*0044*/ 	.byte	0x00, 0xf4, 0x21, 0x00


	//----- nvinfo : EIATTR_KPARAM_INFO
	.align		4
.L_19:
        /*0048*/ 	.byte	0x04, 0x17
        /*004a*/ 	.short	(.L_21 - .L_20)
.L_20:
        /*004c*/ 	.word	0x00000000
        /*0050*/ 	.short	0x0004
        /*0052*/ 	.short	0x0020
        /*0054*/ 	.byte	0x00, 0xf4, 0x21, 0x00


	//----- nvinfo : EIATTR_KPARAM_INFO
	.align		4
.L_21:
        /*0058*/ 	.byte	0x04, 0x17
        /*005a*/ 	.short	(.L_23 - .L_22)
.L_22:
        /*005c*/ 	.word	0x00000000
        /*0060*/ 	.short	0x0003
        /*0062*/ 	.short	0x0018
        /*0064*/ 	.byte	0x00, 0xf4, 0x21, 0x00


	//----- nvinfo : EIATTR_KPARAM_INFO
	.align		4
.L_23:
        /*0068*/ 	.byte	0x04, 0x17
        /*006a*/ 	.short	(.L_25 - .L_24)
.L_24:
        /*006c*/ 	.word	0x00000000
        /*0070*/ 	.short	0x0002
        /*0072*/ 	.short	0x0010
        /*0074*/ 	.byte	0x00, 0xf4, 0x21, 0x00


	//----- nvinfo : EIATTR_KPARAM_INFO
	.align		4
.L_25:
        /*0078*/ 	.byte	0x04, 0x17
        /*007a*/ 	.short	(.L_27 - .L_26)
.L_26:
        /*007c*/ 	.word	0x00000000
        /*0080*/ 	.short	0x0001
        /*0082*/ 	.short	0x0008
        /*0084*/ 	.byte	0x00, 0xf4, 0x21, 0x00


	//----- nvinfo : EIATTR_KPARAM_INFO
	.align		4
.L_27:
        /*0088*/ 	.byte	0x04, 0x17
        /*008a*/ 	.short	(.L_29 - .L_28)
.L_28:
        /*008c*/ 	.word	0x00000000
        /*0090*/ 	.short	0x0000
        /*0092*/ 	.short	0x0000
        /*0094*/ 	.byte	0x00, 0xf4, 0x21, 0x00


	//----- nvinfo : EIATTR_SPARSE_MMA_MASK
	.align		4
.L_29:
        /*0098*/ 	.byte	0x03, 0x50
        /*009a*/ 	.short	0x0000


	//----- nvinfo : EIATTR_MAXREG_COUNT
	.align		4
        /*009c*/ 	.byte	0x03, 0x1b
        /*009e*/ 	.short	0x00ff


	//----- nvinfo : EIATTR_EXIT_INSTR_OFFSETS
	.align		4
        /*00a0*/ 	.byte	0x04, 0x1c
        /*00a2*/ 	.short	(.L_31 - .L_30)


	//   ....[0]....
.L_30:
        /*00a4*/ 	.word	0x00000560


	//   ....[1]....
        /*00a8*/ 	.word	0x00000640


	//----- nvinfo : EIATTR_REQNTID
	.align		4
.L_31:
        /*00ac*/ 	.byte	0x04, 0x10
        /*00ae*/ 	.short	(.L_33 - .L_32)
.L_32:
        /*00b0*/ 	.word	0x00000080
        /*00b4*/ 	.word	0x00000001
        /*00b8*/ 	.word	0x00000001


	//----- nvinfo : EIATTR_CBANK_PARAM_SIZE
	.align		4
.L_33:
        /*00bc*/ 	.byte	0x03, 0x19
        /*00be*/ 	.short	0x0040


	//----- nvinfo : EIATTR_PARAM_CBANK
	.align		4
        /*00c0*/ 	.byte	0x04, 0x0a
        /*00c2*/ 	.short	(.L_35 - .L_34)
	.align		4
.L_34:
        /*00c4*/ 	.word	index@(.nv.constant0.triton_poi_fused__native_batch_norm_legit_no_training_add_8)
        /*00c8*/ 	.short	0x0210
        /*00ca*/ 	.short	0x0040


	//----- nvinfo : EIATTR_SW_WAR
	.align		4
.L_35:
        /*00cc*/ 	.byte	0x04, 0x36
        /*00ce*/ 	.short	(.L_37 - .L_36)
.L_36:
        /*00d0*/ 	.word	0x00000008
.L_37:


//--------------------- .nv.callgraph             --------------------------
	.section	.nv.callgraph,"",@"SHT_CUDA_CALLGRAPH"
	.align	4
	.sectionentsize	8
	.align		4
        /*0000*/ 	.word	0x00000000
	.align		4
        /*0004*/ 	.word	0xffffffff
	.align		4
        /*0008*/ 	.word	0x00000000
	.align		4
        /*000c*/ 	.word	0xfffffffe
	.align		4
        /*0010*/ 	.word	0x00000000
	.align		4
        /*0014*/ 	.word	0xfffffffd
	.align		4
        /*0018*/ 	.word	0x00000000
	.align		4
        /*001c*/ 	.word	0xfffffffc


//--------------------- .nv.constant4             --------------------------
	.section	.nv.constant4,"a",@progbits
	.align	8
	.align		8
.nv.constant4:
        /*0000*/ 	.dword	_$_str
	.align		8
        /*0008*/ 	.dword	_$_str_$_2


//--------------------- .text.triton_poi_fused__native_batch_norm_legit_no_training_add_8 --------------------------
	.section	.text.triton_poi_fused__native_batch_norm_legit_no_training_add_8,"ax",@progbits
	.sectionflags	@"SHF_BARRIERS=1"
	.align	128
        .global         triton_poi_fused__native_batch_norm_legit_no_training_add_8
        .type           triton_poi_fused__native_batch_norm_legit_no_training_add_8,@function
        .size           triton_poi_fused__native_batch_norm_legit_no_training_add_8,(.L_x_1 - triton_poi_fused__native_batch_norm_legit_no_training_add_8)
        .other          triton_poi_fused__native_batch_norm_legit_no_training_add_8,@"STO_CUDA_ENTRY STV_DEFAULT"
triton_poi_fused__native_batch_norm_legit_no_training_add_8:
.text.triton_poi_fused__native_batch_norm_legit_no_training_add_8:
[----:B------:R-:W0:Y:S01]  /*0000*/  LDC R1, c[0x0][0x28] ;  /* 0x00000a00ff017b82 */ /* 0x000e220000000800 */
[----:B------:R-:W1:Y:S07]  /*0010*/  S2R R25, SR_CTAID.X ;  /* 0x0000000000197919 */ /* 0x000e6e0000002500 */
[----:B------:R-:W2:Y:S01]  /*0020*/  LDC.64 R8, c[0x0][0x228] ;  /* 0x00008a00ff087b82 */ /* 0x000ea20000000a00 */
[----:B------:R-:W-:Y:S01]  /*0030*/  CS2R R18, SRZ ;  /* 0x0000000000127805 */ /* 0x000fe2000001ff00 */
[----:B------:R-:W-:Y:S01]  /*0040*/  ULDC.64 UR6, c[0x0][0x208] ;  /* 0x0000820000067ab9 */ /* 0x000fe20000000a00 */
[----:B------:R-:W3:Y:S01]  /*0050*/  S2R R4, SR_TID.X ;  /* 0x0000000000047919 */ /* 0x000ee20000002100 */
[----:B------:R-:W4:Y:S04]  /*0060*/  S2R R2, SR_CTAID.Y ;  /* 0x0000000000027919 */ /* 0x000f280000002600 */
[----:B------:R-:W5:Y:S08]  /*0070*/  LDC.64 R22, c[0x0][0x218] ;  /* 0x00008600ff167b82 */ /* 0x000f700000000a00 */
[----:B------:R-:W5:Y:S08]  /*0080*/  LDC.64 R20, c[0x0][0x220] ;  /* 0x00008800ff147b82 */ /* 0x000f700000000a00 */
[----:B------:R-:W5:Y:S01]  /*0090*/  LDC.64 R12, c[0x0][0x238] ;  /* 0x00008e00ff0c7b82 */ /* 0x000f620000000a00 */
[----:B-1----:R-:W-:-:S07]  /*00a0*/  IMAD.SHL.U32 R25, R25, 0x20, RZ ;  /* 0x0000002019197824 */ /* 0x002fce00078e00ff */
[----:B------:R-:W1:Y:S01]  /*00b0*/  LDC.64 R14, c[0x0][0x230] ;  /* 0x00008c00ff0e7b82 */ /* 0x000e620000000a00 */
[----:B---3--:R-:W-:-:S05]  /*00c0*/  IMAD.SHL.U32 R0, R4, 0x2, RZ ;  /* 0x0000000204007824 */ /* 0x008fca00078e00ff */
[----:B------:R-:W-:Y:S02]  /*00d0*/  LOP3.LUT R7, R25, 0x1e, R0, 0xf8, !PT ;  /* 0x0000001e19077812 */ /* 0x000fe400078ef800 */
[----:B------:R-:W3:Y:S02]  /*00e0*/  LDC.64 R10, c[0x0][0x210] ;  /* 0x00008400ff0a7b82 */ /* 0x000ee40000000a00 */
[C---:B------:R-:W-:Y:S01]  /*00f0*/  ISETP.GE.AND P0, PT, R7.reuse, 0x18, PT ;  /* 0x000000180700780c */ /* 0x040fe20003f06270 */
[----:B--2---:R-:W-:-:S12]  /*0100*/  IMAD.WIDE R8, R7, 0x4, R8 ;  /* 0x0000000407087825 */ /* 0x004fd800078e0208 */
[----:B------:R2:W3:Y:S01]  /*0110*/  @!P0 LDG.E.EL.64 R18, desc[UR6][R8.64] ;  /* 0x0000000608128981 */ /* 0x0004e2000c2e1b00 */
[----:B------:R-:W-:Y:S02]  /*0120*/  SHF.R.U32.HI R6, RZ, 0x4, R4 ;  /* 0x00000004ff067819 */ /* 0x000fe40000011604 */
[----:B------:R-:W-:Y:S02]  /*0130*/  CS2R R16, SRZ ;  /* 0x0000000000107805 */ /* 0x000fe4000001ff00 */
[----:B----4-:R-:W-:Y:S01]  /*0140*/  SHF.L.U32 R3, R2, 0x3, RZ ;  /* 0x0000000302037819 */ /* 0x010fe200000006ff */
[----:B0----5:R-:W-:Y:S01]  /*0150*/  IMAD.WIDE R26, R7, 0x4, R20 ;  /* 0x00000004071a7825 */ /* 0x021fe200078e0214 */
[----:B------:R-:W-:-:S04]  /*0160*/  SGXT.U32 R6, R6, 0x3 ;  /* 0x000000030606781a */ /* 0x000fc80000000000 */
[----:B------:R-:W-:Y:S02]  /*0170*/  LOP3.LUT R24, R3, R6, RZ, 0xfc, !PT ;  /* 0x0000000603187212 */ /* 0x000fe400078efcff */
[----:B--2---:R-:W-:-:S03]  /*0180*/  CS2R R8, SRZ ;  /* 0x0000000000087805 */ /* 0x004fc6000001ff00 */
[----:B------:R-:W-:-:S03]  /*0190*/  IMAD R5, R24, 0x18, R7 ;  /* 0x0000001818057824 */ /* 0x000fc600078e0207 */
[----:B------:R-:W2:Y:S01]  /*01a0*/  @!P0 LDG.E.EL.64 R8, desc[UR6][R26.64] ;  /* 0x000000061a088981 */ /* 0x000ea2000c2e1b00 */
[----:B------:R-:W-:Y:S01]  /*01b0*/  IMAD.WIDE R22, R5, 0x4, R22 ;  /* 0x0000000405167825 */ /* 0x000fe200078e0216 */
[----:B------:R-:W-:-:S03]  /*01c0*/  CS2R R20, SRZ ;  /* 0x0000000000147805 */ /* 0x000fc6000001ff00 */
[C---:B------:R-:W-:Y:S01]  /*01d0*/  IMAD.WIDE R28, R7.reuse, 0x4, R12 ;  /* 0x00000004071c7825 */ /* 0x040fe200078e020c */
[----:B------:R0:W2:Y:S01]  /*01e0*/  @!P0 LDG.E.EL.64 R16, desc[UR6][R22.64] ;  /* 0x0000000616108981 */ /* 0x0000a2000c2e1b00 */
[----:B------:R-:W-:Y:S02]  /*01f0*/  CS2R R12, SRZ ;  /* 0x00000000000c7805 */ /* 0x000fe4000001ff00 */
[----:B-1----:R-:W-:-:S04]  /*0200*/  IMAD.WIDE R14, R7, 0x4, R14 ;  /* 0x00000004070e7825 */ /* 0x002fc800078e020e */
[----:B---3--:R-:W-:Y:S01]  /*0210*/  IMAD.WIDE R10, R5, 0x4, R10 ;  /* 0x00000004050a7825 */ /* 0x008fe200078e020a */
[----:B------:R-:W3:Y:S01]  /*0220*/  @!P0 LDG.E.EL.64 R20, desc[UR6][R14.64] ;  /* 0x000000060e148981 */ /* 0x000ee2000c2e1b00 */
[----:B0-----:R-:W-:-:S03]  /*0230*/  CS2R R22, SRZ ;  /* 0x0000000000167805 */ /* 0x001fc6000001ff00 */
[----:B------:R-:W3:Y:S04]  /*0240*/  @!P0 LDG.E.EL.64 R12, desc[UR6][R28.64] ;  /* 0x000000061c0c8981 */ /* 0x000ee8000c2e1b00 */
[----:B------:R0:W4:Y:S01]  /*0250*/  @!P0 LDG.E.EL.64 R22, desc[UR6][R10.64] ;  /* 0x000000060a168981 */ /* 0x000122000c2e1b00 */
[----:B------:R-:W1:Y:S01]  /*0260*/  S2UR UR5, SR_CgaCtaId ;  /* 0x00000000000579c3 */ /* 0x000e620000008800 */
[----:B0-----:R-:W-:Y:S01]  /*0270*/  SHF.R.U32.HI R10, RZ, 0x2, R4 ;  /* 0x00000002ff0a7819 */ /* 0x001fe20000011604 */
[----:B------:R-:W-:-:S03]  /*0280*/  IMAD.MOV.U32 R11, RZ, RZ, 0x3e800000 ;  /* 0x3e800000ff0b7424 */ /* 0x000fc600078e00ff */
[----:B------:R-:W-:-:S04]  /*0290*/  SGXT.U32 R10, R10, 0x5 ;  /* 0x000000050a0a781a */ /* 0x000fc80000000000 */
[----:B------:R-:W-:Y:S01]  /*02a0*/  LOP3.LUT R25, R25, R10, RZ, 0xfc, !PT ;  /* 0x0000000a19197212 */ /* 0x000fe200078efcff */
[----:B------:R-:W-:Y:S02]  /*02b0*/  UMOV UR4, 0x400 ;  /* 0x0000040000047882 */ /* 0x000fe40000000000 */
[----:B-1----:R-:W-:Y:S01]  /*02c0*/  UPRMT UR4, UR5, 0x654, UR4 ;  /* 0x0000065405047896 */ /* 0x002fe20008000004 */
[----:B------:R-:W-:Y:S01]  /*02d0*/  FADD R18, R18, 9.9999997473787516356e-06 ;  /* 0x3727c5ac12127421 */ /* 0x000fe20000000000 */
[----:B------:R-:W-:-:S03]  /*02e0*/  FADD R19, R19, 9.9999997473787516356e-06 ;  /* 0x3727c5ac13137421 */ /* 0x000fc60000000000 */
[----:B------:R-:W0:Y:S08]  /*02f0*/  MUFU.SQRT R5, R18 ;  /* 0x0000001200057308 */ /* 0x000e300000002000 */
[----:B------:R-:W1:Y:S01]  /*0300*/  MUFU.SQRT R7, R19 ;  /* 0x0000001300077308 */ /* 0x000e620000002000 */
[C---:B0-----:R-:W-:Y:S02]  /*0310*/  FSETP.GT.AND P0, PT, R5.reuse, 8.50705917302346158658e+37, PT ;  /* 0x7e8000000500780b */ /* 0x041fe40003f04000 */
[----:B------:R-:W-:-:S02]  /*0320*/  FSETP.GEU.AND P2, PT, R5, 1.175494350822287508e-38, PT ;  /* 0x008000000500780b */ /* 0x000fc40003f4e000 */
[C---:B-1----:R-:W-:Y:S02]  /*0330*/  FSETP.GT.AND P1, PT, R7.reuse, 8.50705917302346158658e+37, PT ;  /* 0x7e8000000700780b */ /* 0x042fe40003f24000 */
[----:B------:R-:W-:-:S07]  /*0340*/  FSETP.GEU.AND P3, PT, R7, 1.175494350822287508e-38, PT ;  /* 0x008000000700780b */ /* 0x000fce0003f6e000 */
[----:B------:R-:W-:-:S04]  /*0350*/  @P0 FMUL R5, R5, 0.25 ;  /* 0x3e80000005050820 */ /* 0x000fc80000400000 */
[----:B------:R-:W-:Y:S01]  /*0360*/  @!P2 FMUL R5, R5, 16777216 ;  /* 0x4b8000000505a820 */ /* 0x000fe20000400000 */
[----:B------:R-:W-:-:S04]  /*0370*/  @P1 FMUL R7, R7, 0.25 ;  /* 0x3e80000007071820 */ /* 0x000fc80000400000 */
[----:B------:R-:W-:Y:S01]  /*0380*/  @!P3 FMUL R7, R7, 16777216 ;  /* 0x4b8000000707b820 */ /* 0x000fe20000400000 */
[----:B------:R-:W0:Y:S01]  /*0390*/  MUFU.RCP R5, R5 ;  /* 0x0000000500057308 */ /* 0x000e220000001000 */
[----:B------:R-:W-:-:S07]  /*03a0*/  FSEL R14, R11, 1, P0 ;  /* 0x3f8000000b0e7808 */ /* 0x000fce0000000000 */
[----:B------:R-:W1:Y:S01]  /*03b0*/  MUFU.RCP R7, R7 ;  /* 0x0000000700077308 */ /* 0x000e620000001000 */
[----:B------:R-:W-:Y:S01]  /*03c0*/  FSEL R10, R11, 1, P1 ;  /* 0x3f8000000b0a7808 */ /* 0x000fe20000800000 */
[----:B------:R-:W-:Y:S01]  /*03d0*/  @!P2 FMUL R14, R14, 16777216 ;  /* 0x4b8000000e0ea820 */ /* 0x000fe20000400000 */
[----:B------:R-:W-:-:S03]  /*03e0*/  IMAD.SHL.U32 R11, R4, 0x10, RZ ;  /* 0x00000010040b7824 */ /* 0x000fc600078e00ff */
[----:B------:R-:W-:Y:S01]  /*03f0*/  @!P3 FMUL R10, R10, 16777216 ;  /* 0x4b8000000a0ab820 */ /* 0x000fe20000400000 */
[----:B--2---:R-:W-:Y:S01]  /*0400*/  FADD R8, -R8, R16 ;  /* 0x0000001008087221 */ /* 0x004fe20000000100 */
[----:B0-----:R-:W-:Y:S01]  /*0410*/  FMUL R5, R5, R14 ;  /* 0x0000000e05057220 */ /* 0x001fe20000400000 */
[----:B------:R-:W-:Y:S01]  /*0420*/  FADD R9, -R9, R17 ;  /* 0x0000001109097221 */ /* 0x000fe20000000100 */
[----:B------:R-:W-:Y:S01]  /*0430*/  LOP3.LUT R11, R11, 0xf0, RZ, 0xc0, !PT ;  /* 0x000000f00b0b7812 */ /* 0x000fe200078ec0ff */
[----:B-1----:R-:W-:Y:S01]  /*0440*/  FMUL R10, R7, R10 ;  /* 0x0000000a070a7220 */ /* 0x002fe20000400000 */
[----:B------:R-:W-:-:S03]  /*0450*/  FMUL R5, R8, R5 ;  /* 0x0000000508057220 */ /* 0x000fc60000400000 */
[----:B------:R-:W-:Y:S01]  /*0460*/  FMUL R10, R9, R10 ;  /* 0x0000000a090a7220 */ /* 0x000fe20000400000 */
[----:B------:R-:W-:Y:S01]  /*0470*/  LOP3.LUT R6, R11, R6, RZ, 0xfc, !PT ;  /* 0x000000060b067212 */ /* 0x000fe200078efcff */
[----:B---3--:R-:W-:Y:S01]  /*0480*/  FFMA R5, R5, R20, R12 ;  /* 0x0000001405057223 */ /* 0x008fe2000000000c */
[----:B------:R-:W-:Y:S01]  /*0490*/  IADD3 R11, R11, UR4, RZ ;  /* 0x000000040b0b7c10 */ /* 0x000fe2000fffe0ff */
[----:B------:R-:W-:Y:S02]  /*04a0*/  FFMA R10, R10, R21, R13 ;  /* 0x000000150a0a7223 */ /* 0x000fe4000000000d */
[----:B----4-:R-:W-:Y:S01]  /*04b0*/  FADD R5, R5, R22 ;  /* 0x0000001605057221 */ /* 0x010fe20000000000 */
[----:B------:R-:W-:Y:S01]  /*04c0*/  LEA R6, R6, R11, 0x2 ;  /* 0x0000000b06067211 */ /* 0x000fe200078e10ff */
[----:B------:R-:W-:-:S04]  /*04d0*/  FADD R10, R10, R23 ;  /* 0x000000170a0a7221 */ /* 0x000fc80000000000 */
[----:B------:R0:W-:Y:S04]  /*04e0*/  STS [R6], R5 ;  /* 0x0000000506007388 */ /* 0x0001e80000000800 */
[----:B------:R0:W-:Y:S01]  /*04f0*/  STS [R6+0x28], R10 ;  /* 0x0000280a06007388 */ /* 0x0001e20000000800 */
[----:B------:R-:W-:Y:S01]  /*0500*/  BAR.SYNC.DEFER_BLOCKING 0x0 ;  /* 0x0000000000007b1d */ /* 0x000fe20000010000 */
[----:B------:R-:W-:Y:S01]  /*0510*/  ISETP.GE.AND P0, PT, R25, 0x18, PT ;  /* 0x000000181900780c */ /* 0x000fe20003f06270 */
[----:B------:R-:W-:-:S05]  /*0520*/  IMAD.SHL.U32 R4, R4, 0x8, RZ ;  /* 0x0000000804047824 */ /* 0x000fca00078e00ff */
[----:B------:R-:W-:Y:S02]  /*0530*/  LOP3.LUT R7, R4, 0x3f8, RZ, 0xc0, !PT ;  /* 0x000003f804077812 */ /* 0x000fe400078ec0ff */
[----:B------:R-:W-:-:S04]  /*0540*/  LOP3.LUT R4, R0, 0xf8, RZ, 0xc0, !PT ;  /* 0x000000f800047812 */ /* 0x000fc800078ec0ff */
[----:B------:R-:W-:Y:S01]  /*0550*/  IADD3 R4, R7, UR4, R4 ;  /* 0x0000000407047c10 */ /* 0x000fe2000fffe004 */
[----:B0-----:R-:W-:Y:S06]  /*0560*/  @P0 EXIT ;  /* 0x000000000000094d */ /* 0x001fec0003800000 */
[----:B------:R-:W0:Y:S01]  /*0570*/  LDS.64 R4, [R4] ;  /* 0x0000000004047984 */ /* 0x000e220000000a00 */
[----:B------:R-:W-:Y:S02]  /*0580*/  SHF.R.S32.HI R7, RZ, 0x1c, R2 ;  /* 0x0000001cff077819 */ /* 0x000fe40000011402 */
[----:B------:R-:W-:Y:S02]  /*0590*/  LOP3.LUT R0, R3, 0x6, R0, 0xf8, !PT ;  /* 0x0000000603007812 */ /* 0x000fe400078ef800 */
[----:B------:R-:W-:Y:S01]  /*05a0*/  SGXT R7, R7, 0x1 ;  /* 0x000000010707781a */ /* 0x000fe20000000200 */
[----:B------:R-:W1:Y:S03]  /*05b0*/  LDC.64 R2, c[0x0][0x240] ;  /* 0x00009000ff027b82 */ /* 0x000e660000000a00 */
[----:B------:R-:W-:-:S04]  /*05c0*/  LEA.HI R7, R7, R0, RZ, 0x8 ;  /* 0x0000000007077211 */ /* 0x000fc800078f40ff */
[----:B------:R-:W-:Y:S02]  /*05d0*/  LOP3.LUT R9, R7, 0xffffff00, RZ, 0xc0, !PT ;  /* 0xffffff0007097812 */ /* 0x000fe400078ec0ff */
[----:B------:R-:W-:-:S03]  /*05e0*/  SHF.R.S32.HI R7, RZ, 0x8, R7 ;  /* 0x00000008ff077819 */ /* 0x000fc60000011407 */
[----:B------:R-:W-:-:S05]  /*05f0*/  IMAD.IADD R0, R0, 0x1, -R9 ;  /* 0x0000000100007824 */ /* 0x000fca00078e0a09 */
[----:B------:R-:W-:-:S05]  /*0600*/  LEA R0, R25, R0, 0x8 ;  /* 0x0000000019007211 */ /* 0x000fca00078e40ff */
[----:B------:R-:W-:-:S04]  /*0610*/  IMAD R7, R7, 0x1800, R0 ;  /* 0x0000180007077824 */ /* 0x000fc800078e0200 */
[----:B-1----:R-:W-:-:S05]  /*0620*/  IMAD.WIDE R2, R7, 0x4, R2 ;  /* 0x0000000407027825 */ /* 0x002fca00078e0202 */
[----:B0-----:R-:W-:Y:S01]  /*0630*/  STG.E.64 desc[UR6][R2.64], R4 ;  /* 0x0000000402007986 */ /* 0x001fe2000c101b06 */
[----:B------:R-:W-:Y:S05]  /*0640*/  EXIT ;  /* 0x000000000000794d */ /* 0x000fea0003800000 */
.L_x_0:
[----:B------:R-:W-:-:S00]  /*0650*/  BRA `(.L_x_0) ;  /* 0xfffffffc00fc7947 */ /* 0x000fc0000383ffff */
[----:B------:R-:W-:-:S00]  /*0660*/  NOP ;  /* 0x0000000000007918 */ /* 0x000fc00000000000 */
        /* <DEDUP_REMOVED lines=9> */
.L_x_1:


//--------------------- .nv.global.init           --------------------------
	.section	.nv.global.init,"aw",@progbits
.nv.global.init:
	.type		_$_str,@object
	.size		_$_str,(_$_str_$_2 - _$_str)
_$_str:
        /*0000*/ 	.byte	0x5f, 0x5f, 0x43, 0x55, 0x44, 0x41, 0x5f, 0x46, 0x54, 0x5a, 0x00
	.type		_$_str_$_2,@object
	.size		_$_str_$_2,(.L_1 - _$_str_$_2)
_$_str_$_2:
        /*000b*/ 	.byte	0x5f, 0x5f, 0x43, 0x55, 0x44, 0x41, 0x5f, 0x50, 0x52, 0x45, 0x43, 0x5f, 0x53, 0x51, 0x52, 0x54
        /*001b*/ 	.byte	0x00
.L_1:


//--------------------- .nv.shared.triton_poi_fused__native_batch_norm_legit_no_training_add_8 --------------------------
	.section	.nv.shared.triton_poi_fused__native_batch_norm_legit_no_training_add_8,"aw",@nobits
	.sectionflags	@""
	.align	16
	.zero		1024


//--------------------- .nv.constant0.triton_poi_fused__native_batch_norm_legit_no_training_add_8 --------------------------
	.section	.nv.constant0.triton_poi_fused__native_batch_norm_legit_no_training_add_8,"a",@progbits
	.sectionflags	@""
	.align	4
.nv.constant0.triton_poi_fused__native_batch_norm_legit_no_training_add_8:
	.zero		592
